//
// Generated by NVIDIA NVVM Compiler
//
// Compiler Build ID: CL-36424714
// Cuda compilation tools, release 13.0, V13.0.88
// Based on NVVM 20.0.0
//

.version 9.0
.target sm_100
.address_size 64

	// .globl	_Z15BuildFrameIndexPfS_S_

.visible .entry _Z15BuildFrameIndexPfS_S_(
	.param .u64 .ptr .align 1 _Z15BuildFrameIndexPfS_S__param_0,
	.param .u64 .ptr .align 1 _Z15BuildFrameIndexPfS_S__param_1,
	.param .u64 .ptr .align 1 _Z15BuildFrameIndexPfS_S__param_2
)
{
	.reg .b32 	%r<2>;
	.reg .b32 	%f<4>;
	.reg .b64 	%rd<11>;

	ld.param.u64 	%rd1, [_Z15BuildFrameIndexPfS_S__param_0];
	ld.param.u64 	%rd2, [_Z15BuildFrameIndexPfS_S__param_1];
	ld.param.u64 	%rd3, [_Z15BuildFrameIndexPfS_S__param_2];
	cvta.to.global.u64 	%rd4, %rd3;
	cvta.to.global.u64 	%rd5, %rd2;
	cvta.to.global.u64 	%rd6, %rd1;
	mov.u32 	%r1, %tid.x;
	mul.wide.u32 	%rd7, %r1, 4;
	add.s64 	%rd8, %rd6, %rd7;
	ld.global.f32 	%f1, [%rd8];
	add.s64 	%rd9, %rd5, %rd7;
	ld.global.f32 	%f2, [%rd9];
	add.f32 	%f3, %f1, %f2;
	add.s64 	%rd10, %rd4, %rd7;
	st.global.f32 	[%rd10], %f3;
	ret;

}


// ===== COMPILED SASS (sm_100) =====

	.target	sm_100

	.elftype	@"ET_EXEC"


//--------------------- .note.nv.tkinfo           --------------------------
	.section	.note.nv.tkinfo,"",@"SHT_NOTE"
	.sectionflags	@"SHF_NOTE_NV_TKINFO"
	.tkinfo
        /*0018*/ 	.word	0x00000002
        /*0030*/ 	.string	""
        /*0030*/ 	.string	"ptxas"
        /*0030*/ 	.string	"Cuda compilation tools, release 13.0, V13.0.88"
        /*0030*/ 	.string	"Build cuda_13.0.r13.0/compiler.36424714_0"
        /*0030*/ 	.string	"-arch sm_100 -m 64 "



//--------------------- .note.nv.cuinfo           --------------------------
	.section	.note.nv.cuinfo,"",@"SHT_NOTE"
	.sectionflags	@"SHF_NOTE_NV_CUINFO"
        /*0018*/ 	.short	0x0002
        /*001a*/ 	.short	0x0064
        /*001c*/ 	.short	0x0082
	.zero		2


//--------------------- .nv.info                  --------------------------
	.section	.nv.info,"",@"SHT_CUDA_INFO"
	.align	4


	//----- nvinfo : EIATTR_REGCOUNT
	.align		4
        /*0000*/ 	.byte	0x04, 0x2f
        /*0002*/ 	.short	(.L_1 - .L_0)
	.align		4
.L_0:
        /*0004*/ 	.word	index@(_Z15BuildFrameIndexPfS_S_)
        /*0008*/ 	.word	0x0000000c


	//----- nvinfo : EIATTR_FRAME_SIZE
	.align		4
.L_1:
        /*000c*/ 	.byte	0x04, 0x11
        /*000e*/ 	.short	(.L_3 - .L_2)
	.align		4
.L_2:
        /*0010*/ 	.word	index@(_Z15BuildFrameIndexPfS_S_)
        /*0014*/ 	.word	0x00000000


	//----- nvinfo : EIATTR_MIN_STACK_SIZE
	.align		4
.L_3:
        /*0018*/ 	.byte	0x04, 0x12
        /*001a*/ 	.short	(.L_5 - .L_4)
	.align		4
.L_4:
        /*001c*/ 	.word	index@(_Z15BuildFrameIndexPfS_S_)
        /*0020*/ 	.word	0x00000000
.L_5:


//--------------------- .nv.compat                --------------------------
	.section	.nv.compat,"",@"SHT_CUDA_COMPAT_INFO"
	.align	4
        /*0000*/ 	.byte	0x02, 0x09, 0x00, 0x00, 0x02, 0x02, 0x01, 0x00, 0x02, 0x05, 0x05, 0x00, 0x03, 0x07, 0x01, 0x01
        /*0010*/ 	.byte	0x02, 0x03, 0x00, 0x00, 0x02, 0x06, 0x01, 0x00, 0x04, 0x0b, 0x08, 0x00, 0x09, 0x00, 0x00, 0x00
        /*0020*/ 	.byte	0x00, 0x00, 0x00, 0x00


//--------------------- .nv.info._Z15BuildFrameIndexPfS_S_ --------------------------
	.section	.nv.info._Z15BuildFrameIndexPfS_S_,"",@"SHT_CUDA_INFO"
	.sectionflags	@""
	.align	4


	//----- nvinfo : EIATTR_CUDA_API_VERSION
	.align		4
        /*0000*/ 	.byte	0x04, 0x37
        /*0002*/ 	.short	(.L_7 - .L_6)
.L_6:
        /*0004*/ 	.word	0x00000082


	//----- nvinfo : EIATTR_KPARAM_INFO
	.align		4
.L_7:
        /*0008*/ 	.byte	0x04, 0x17
        /*000a*/ 	.short	(.L_9 - .L_8)
.L_8:
        /*000c*/ 	.word	0x00000000
        /*0010*/ 	.short	0x0002
        /*0012*/ 	.short	0x0010
        /*0014*/ 	.byte	0x00, 0xf5, 0x21, 0x00


	//----- nvinfo : EIATTR_KPARAM_INFO
	.align		4
.L_9:
        /*0018*/ 	.byte	0x04, 0x17
        /*001a*/ 	.short	(.L_11 - .L_10)
.L_10:
        /*001c*/ 	.word	0x00000000
        /*0020*/ 	.short	0x0001
        /*0022*/ 	.short	0x0008
        /*0024*/ 	.byte	0x00, 0xf5, 0x21, 0x00


	//----- nvinfo : EIATTR_KPARAM_INFO
	.align		4
.L_11:
        /*0028*/ 	.byte	0x04, 0x17
        /*002a*/ 	.short	(.L_13 - .L_12)
.L_12:
        /*002c*/ 	.word	0x00000000
        /*0030*/ 	.short	0x0000
        /*0032*/ 	.short	0x0000
        /*0034*/ 	.byte	0x00, 0xf5, 0x21, 0x00


	//----- nvinfo : EIATTR_SPARSE_MMA_MASK
	.align		4
.L_13:
        /*0038*/ 	.byte	0x03, 0x50
        /*003a*/ 	.short	0x0000


	//----- nvinfo : EIATTR_MAXREG_COUNT
	.align		4
        /*003c*/ 	.byte	0x03, 0x1b
        /*003e*/ 	.short	0x00ff


	//----- nvinfo : EIATTR_MERCURY_ISA_VERSION
	.align		4
        /*0040*/ 	.byte	0x03, 0x5f
        /*0042*/ 	.short	0x0101


	//----- nvinfo : EIATTR_VRC_CTA_INIT_COUNT
	.align		4
        /*0044*/ 	.byte	0x02, 0x4a
	.zero		1
	.zero		1


	//----- nvinfo : EIATTR_EXIT_INSTR_OFFSETS
	.align		4
        /*0048*/ 	.byte	0x04, 0x1c
        /*004a*/ 	.short	(.L_15 - .L_14)


	//   ....[0]....
.L_14:
        /*004c*/ 	.word	0x000000d0


	//----- nvinfo : EIATTR_CBANK_PARAM_SIZE
	.align		4
.L_15:
        /*0050*/ 	.byte	0x03, 0x19
        /*0052*/ 	.short	0x0018


	//----- nvinfo : EIATTR_PARAM_CBANK
	.align		4
        /*0054*/ 	.byte	0x04, 0x0a
        /*0056*/ 	.short	(.L_17 - .L_16)
	.align		4
.L_16:
        /*0058*/ 	.word	index@(.nv.constant0._Z15BuildFrameIndexPfS_S_)
        /*005c*/ 	.short	0x0380
        /*005e*/ 	.short	0x0018


	//----- nvinfo : EIATTR_SW_WAR
	.align		4
.L_17:
        /*0060*/ 	.byte	0x04, 0x36
        /*0062*/ 	.short	(.L_19 - .L_18)
.L_18:
        /*0064*/ 	.word	0x00000008
.L_19:


//--------------------- .nv.callgraph             --------------------------
	.section	.nv.callgraph,"",@"SHT_CUDA_CALLGRAPH"
	.align	4
	.sectionentsize	8
	.align		4
        /*0000*/ 	.word	0x00000000
	.align		4
        /*0004*/ 	.word	0xffffffff
	.align		4
        /*0008*/ 	.word	0x00000000
	.align		4
        /*000c*/ 	.word	0xfffffffe
	.align		4
        /*0010*/ 	.word	0x00000000
	.align		4
        /*0014*/ 	.word	0xfffffffd
	.align		4
        /*0018*/ 	.word	0x00000000
	.align		4
        /*001c*/ 	.word	0xfffffffc


//--------------------- .text._Z15BuildFrameIndexPfS_S_ --------------------------
	.section	.text._Z15BuildFrameIndexPfS_S_,"ax",@progbits
	.align	128
        .global         _Z15BuildFrameIndexPfS_S_
        .type           _Z15BuildFrameIndexPfS_S_,@function
        .size           _Z15BuildFrameIndexPfS_S_,(.L_x_1 - _Z15BuildFrameIndexPfS_S_)
        .other          _Z15BuildFrameIndexPfS_S_,@"STO_CUDA_ENTRY STV_DEFAULT"
_Z15BuildFrameIndexPfS_S_:
.text._Z15BuildFrameIndexPfS_S_:
[----:B------:R-:W-:Y:S01]  /*0000*/  LDC R1, c[0x0][0x37c] ;  /* 0x0000df00ff017b82 */ /* 0x000fe20000000800 */
[----:B------:R-:W0:Y:S07]  /*0010*/  S2R R9, SR_TID.X ;  /* 0x0000000000097919 */ /* 0x000e2e0000002100 */
[----:B------:R-:W0:Y:S01]  /*0020*/  LDC.64 R2, c[0x0][0x380] ;  /* 0x0000e000ff027b82 */ /* 0x000e220000000a00 */
[----:B------:R-:W1:Y:S07]  /*0030*/  LDCU.64 UR4, c[0x0][0x358] ;  /* 0x00006b00ff0477ac */ /* 0x000e6e0008000a00 */
[----:B------:R-:W2:Y:S08]  /*0040*/  LDC.64 R4, c[0x0][0x388] ;  /* 0x0000e200ff047b82 */ /* 0x000eb00000000a00 */
[----:B------:R-:W3:Y:S01]  /*0050*/  LDC.64 R6, c[0x0][0x390] ;  /* 0x0000e400ff067b82 */ /* 0x000ee20000000a00 */
[----:B0-----:R-:W-:-:S04]  /*0060*/  IMAD.WIDE.U32 R2, R9, 0x4, R2 ;  /* 0x0000000409027825 */ /* 0x001fc800078e0002 */
[C---:B--2---:R-:W-:Y:S02]  /*0070*/  IMAD.WIDE.U32 R4, R9.reuse, 0x4, R4 ;  /* 0x0000000409047825 */ /* 0x044fe400078e0004 */
[----:B-1----:R-:W2:Y:S04]  /*0080*/  LDG.E R2, desc[UR4][R2.64] ;  /* 0x0000000402027981 */ /* 0x002ea8000c1e1900 */
[----:B------:R-:W2:Y:S01]  /*0090*/  LDG.E R5, desc[UR4][R4.64] ;  /* 0x0000000404057981 */ /* 0x000ea2000c1e1900 */
[----:B---3--:R-:W-:-:S04]  /*00a0*/  IMAD.WIDE.U32 R6, R9, 0x4, R6 ;  /* 0x0000000409067825 */ /* 0x008fc800078e0006 */
[----:B--2---:R-:W-:-:S05]  /*00b0*/  FADD R9, R2, R5 ;  /* 0x0000000502097221 */ /* 0x004fca0000000000 */
[----:B------:R-:W-:Y:S01]  /*00c0*/  STG.E desc[UR4][R6.64], R9 ;  /* 0x0000000906007986 */ /* 0x000fe2000c101904 */
[----:B------:R-:W-:Y:S05]  /*00d0*/  EXIT ;  /* 0x000000000000794d */ /* 0x000fea0003800000 */
.L_x_0:
[----:B------:R-:W-:-:S00]  /*00e0*/  BRA `(.L_x_0) ;  /* 0xfffffffc00fc7947 */ /* 0x000fc0000383ffff */
[----:B------:R-:W-:-:S00]  /*00f0*/  NOP ;  /* 0x0000000000007918 */ /* 0x000fc00000000000 */
        /* <DEDUP_REMOVED lines=8> */
.L_x_1:


//--------------------- .nv.shared.reserved.0     --------------------------
	.section	.nv.shared.reserved.0,"aw",@nobits
	.weak		__nv_reservedSMEM_offset_0_alias
	.size		__nv_reservedSMEM_offset_0_alias, 0, 64
	.other		__nv_reservedSMEM_offset_0_alias,@"STO_CUDA_RESERVED_SHARED STV_DEFAULT"
__nv_reservedSMEM_offset_0_alias:
	.zero		0
	.zero		64


//--------------------- .nv.constant0._Z15BuildFrameIndexPfS_S_ --------------------------
	.section	.nv.constant0._Z15BuildFrameIndexPfS_S_,"a",@progbits
	.sectionflags	@""
	.align	4
.nv.constant0._Z15BuildFrameIndexPfS_S_:
	.zero		920


//--------------------- SYMBOLS --------------------------

	.type		.nv.reservedSmem.offset0,@object
	.size		.nv.reservedSmem.offset0,0x4
